	.headerflags	@"EF_CUDA_TEXMODE_UNIFIED EF_CUDA_64BIT_ADDRESS EF_CUDA_ACCELERATORS EF_CUDA_SM90 EF_CUDA_VIRTUAL_SM(EF_CUDA_SM90)"
	.elftype	@"ET_EXEC"


//--------------------- .nv.info                  --------------------------
	.section	.nv.info,"",@"SHT_CUDA_INFO"
	.align	4


	//----- nvinfo : EIATTR_REGCOUNT
	.align		4
        /*0000*/ 	.byte	0x04, 0x2f
        /*0002*/ 	.short	(.L_3 - .L_2)
	.align		4
.L_2:
        /*0004*/ 	.word	index@(triton_poi_fused__native_batch_norm_legit_no_training_add_relu_24)
        /*0008*/ 	.word	0x0000002a


	//----- nvinfo : EIATTR_MIN_STACK_SIZE
	.align		4
.L_3:
        /*000c*/ 	.byte	0x04, 0x12
        /*000e*/ 	.short	(.L_5 - .L_4)
	.align		4
.L_4:
        /*0010*/ 	.word	index@(triton_poi_fused__native_batch_norm_legit_no_training_add_relu_24)
        /*0014*/ 	.word	0x00000000


	//----- nvinfo : EIATTR_FRAME_SIZE
	.align		4
.L_5:
        /*0018*/ 	.byte	0x04, 0x11
        /*001a*/ 	.short	(.L_7 - .L_6)
	.align		4
.L_6:
        /*001c*/ 	.word	index@(triton_poi_fused__native_batch_norm_legit_no_training_add_relu_24)
        /*0020*/ 	.word	0x00000000


	//----- nvinfo : EIATTR_MIN_STACK_SIZE
	.align		4
.L_7:
        /*0024*/ 	.byte	0x04, 0x12
        /*0026*/ 	.short	(.L_9 - .L_8)
	.align		4
.L_8:
        /*0028*/ 	.word	index@(triton_poi_fused__native_batch_norm_legit_no_training_add_relu_24)
        /*002c*/ 	.word	0x00000000
.L_9:


//--------------------- .nv.info.triton_poi_fused__native_batch_norm_legit_no_training_add_relu_24 --------------------------
	.section	.nv.info.triton_poi_fused__native_batch_norm_legit_no_training_add_relu_24,"",@"SHT_CUDA_INFO"
	.sectionflags	@""
	.align	4


	//----- nvinfo : EIATTR_CUDA_API_VERSION
	.align		4
        /*0000*/ 	.byte	0x04, 0x37
        /*0002*/ 	.short	(.L_11 - .L_10)
.L_10:
        /*0004*/ 	.word	0x0000007c


	//----- nvinfo : EIATTR_KPARAM_INFO
	.align		4
.L_11:
        /*0008*/ 	.byte	0x04, 0x17
        /*000a*/ 	.short	(.L_13 - .L_12)
.L_12:
        /*000c*/ 	.word	0x00000000
        /*0010*/ 	.short	0x0008
        /*0012*/ 	.short	0x003c
        /*0014*/ 	.byte	0x00, 0xf0, 0x11, 0x00


	//----- nvinfo : EIATTR_KPARAM_INFO
	.align		4
.L_13:
        /*0018*/ 	.byte	0x04, 0x17
        /*001a*/ 	.short	(.L_15 - .L_14)
.L_14:
        /*001c*/ 	.word	0x00000000
        /*0020*/ 	.short	0x0007
        /*0022*/ 	.short	0x0038
        /*0024*/ 	.byte	0x00, 0xf0, 0x11, 0x00


	//----- nvinfo : EIATTR_KPARAM_INFO
	.align		4
.L_15:
        /*0028*/ 	.byte	0x04, 0x17
        /*002a*/ 	.short	(.L_17 - .L_16)
.L_16:
        /*002c*/ 	.word	0x00000000
        /*0030*/ 	.short	0x0006
        /*0032*/ 	.short	0x0030
        /*0034*/ 	.byte	0x00, 0xf4, 0x21, 0x00


	//----- nvinfo : EIATTR_KPARAM_INFO
	.align		4
.L_17:
        /*0038*/ 	.byte	0x04, 0x17
        /*003a*/ 	.short	(.L_19 - .L_18)
.L_18:
        /*003c*/ 	.word	0x00000000
        /*0040*/ 	.short	0x0005
        /*0042*/ 	.short	0x0028
        /*0044*/ 	.byte	0x00, 0xf4, 0x21, 0x00


	//----- nvinfo : EIATTR_KPARAM_INFO
	.align		4
.L_19:
        /*0048*/ 	.byte	0x04, 0x17
        /*004a*/ 	.short	(.L_21 - .L_20)
.L_20:
        /*004c*/ 	.word	0x00000000
        /*0050*/ 	.short	0x0004
        /*0052*/ 	.short	0x0020
        /*0054*/ 	.byte	0x00, 0xf4, 0x21, 0x00


	//----- nvinfo : EIATTR_KPARAM_INFO
	.align		4
.L_21:
        /*0058*/ 	.byte	0x04, 0x17
        /*005a*/ 	.short	(.L_23 - .L_22)
.L_22:
        /*005c*/ 	.word	0x00000000
        /*0060*/ 	.short	0x0003
        /*0062*/ 	.short	0x0018
        /*0064*/ 	.byte	0x00, 0xf4, 0x21, 0x00


	//----- nvinfo : EIATTR_KPARAM_INFO
	.align		4
.L_23:
        /*0068*/ 	.byte	0x04, 0x17
        /*006a*/ 	.short	(.L_25 - .L_24)
.L_24:
        /*006c*/ 	.word	0x00000000
        /*0070*/ 	.short	0x0002
        /*0072*/ 	.short	0x0010
        /*0074*/ 	.byte	0x00, 0xf4, 0x21, 0x00


	//----- nvinfo : EIATTR_KPARAM_INFO
	.align		4
.L_25:
        /*0078*/ 	.byte	0x04, 0x17
        /*007a*/ 	.short	(.L_27 - .L_26)
.L_26:
        /*007c*/ 	.word	0x00000000
        /*0080*/ 	.short	0x0001
        /*0082*/ 	.short	0x0008
        /*0084*/ 	.byte	0x00, 0xf4, 0x21, 0x00


	//----- nvinfo : EIATTR_KPARAM_INFO
	.align		4
.L_27:
        /*0088*/ 	.byte	0x04, 0x17
        /*008a*/ 	.short	(.L_29 - .L_28)
.L_28:
        /*008c*/ 	.word	0x00000000
        /*0090*/ 	.short	0x0000
        /*0092*/ 	.short	0x0000
        /*0094*/ 	.byte	0x00, 0xf4, 0x21, 0x00


	//----- nvinfo : EIATTR_SPARSE_MMA_MASK
	.align		4
.L_29:
        /*0098*/ 	.byte	0x03, 0x50
        /*009a*/ 	.short	0x0000


	//----- nvinfo : EIATTR_MAXREG_COUNT
	.align		4
        /*009c*/ 	.byte	0x03, 0x1b
        /*009e*/ 	.short	0x00ff


	//----- nvinfo : EIATTR_EXIT_INSTR_OFFSETS
	.align		4
        /*00a0*/ 	.byte	0x04, 0x1c
        /*00a2*/ 	.short	(.L_31 - .L_30)


	//   ....[0]....
.L_30:
        /*00a4*/ 	.word	0x00001320


	//   ....[1]....
        /*00a8*/ 	.word	0x00001370


	//----- nvinfo : EIATTR_REQNTID
	.align		4
.L_31:
        /*00ac*/ 	.byte	0x04, 0x10
        /*00ae*/ 	.short	(.L_33 - .L_32)
.L_32:
        /*00b0*/ 	.word	0x00000100
        /*00b4*/ 	.word	0x00000001
        /*00b8*/ 	.word	0x00000001


	//----- nvinfo : EIATTR_CBANK_PARAM_SIZE
	.align		4
.L_33:
        /*00bc*/ 	.byte	0x03, 0x19
        /*00be*/ 	.short	0x0040


	//----- nvinfo : EIATTR_PARAM_CBANK
	.align		4
        /*00c0*/ 	.byte	0x04, 0x0a
        /*00c2*/ 	.short	(.L_35 - .L_34)
	.align		4
.L_34:
        /*00c4*/ 	.word	index@(.nv.constant0.triton_poi_fused__native_batch_norm_legit_no_training_add_relu_24)
        /*00c8*/ 	.short	0x0210
        /*00ca*/ 	.short	0x0040


	//----- nvinfo : EIATTR_SW_WAR
	.align		4
.L_35:
        /*00cc*/ 	.byte	0x04, 0x36
        /*00ce*/ 	.short	(.L_37 - .L_36)
.L_36:
        /*00d0*/ 	.word	0x00000008
.L_37:


//--------------------- .nv.callgraph             --------------------------
	.section	.nv.callgraph,"",@"SHT_CUDA_CALLGRAPH"
	.align	4
	.sectionentsize	8
	.align		4
        /*0000*/ 	.word	0x00000000
	.align		4
        /*0004*/ 	.word	0xffffffff
	.align		4
        /*0008*/ 	.word	0x00000000
	.align		4
        /*000c*/ 	.word	0xfffffffe
	.align		4
        /*0010*/ 	.word	0x00000000
	.align		4
        /*0014*/ 	.word	0xfffffffd
	.align		4
        /*0018*/ 	.word	0x00000000
	.align		4
        /*001c*/ 	.word	0xfffffffc


//--------------------- .nv.constant4             --------------------------
	.section	.nv.constant4,"a",@progbits
	.align	8
	.align		8
.nv.constant4:
        /*0000*/ 	.dword	_$_str
	.align		8
        /*0008*/ 	.dword	_$_str_$_2


//--------------------- .text.triton_poi_fused__native_batch_norm_legit_no_training_add_relu_24 --------------------------
	.section	.text.triton_poi_fused__native_batch_norm_legit_no_training_add_relu_24,"ax",@progbits
	.sectionflags	@"SHF_BARRIERS=1"
	.align	128
        .global         triton_poi_fused__native_batch_norm_legit_no_training_add_relu_24
        .type           triton_poi_fused__native_batch_norm_legit_no_training_add_relu_24,@function
        .size           triton_poi_fused__native_batch_norm_legit_no_training_add_relu_24,(.L_x_1 - triton_poi_fused__native_batch_norm_legit_no_training_add_relu_24)
        .other          triton_poi_fused__native_batch_norm_legit_no_training_add_relu_24,@"STO_CUDA_ENTRY STV_DEFAULT"
triton_poi_fused__native_batch_norm_legit_no_training_add_relu_24:
.text.triton_poi_fused__native_batch_norm_legit_no_training_add_relu_24:
[----:B------:R-:W0:Y:S01]  /*0000*/  LDC R1, c[0x0][0x28] ;  /* 0x00000a00ff017b82 */ /* 0x000e220000000800 */
[----:B------:R-:W1:Y:S07]  /*0010*/  S2R R26, SR_CTAID.X ;  /* 0x00000000001a7919 */ /* 0x000e6e0000002500 */
[----:B------:R-:W2:Y:S01]  /*0020*/  LDC.64 R8, c[0x0][0x220] ;  /* 0x00008800ff087b82 */ /* 0x000ea20000000a00 */
[----:B------:R-:W-:Y:S02]  /*0030*/  CS2R R4, SRZ ;  /* 0x0000000000047805 */ /* 0x000fe4000001ff00 */
[----:B------:R-:W-:Y:S01]  /*0040*/  CS2R R6, SRZ ;  /* 0x0000000000067805 */ /* 0x000fe2000001ff00 */
[----:B------:R-:W3:Y:S01]  /*0050*/  S2R R0, SR_TID.X ;  /* 0x0000000000007919 */ /* 0x000ee20000002100 */
[----:B------:R-:W-:Y:S01]  /*0060*/  ULDC.64 UR6, c[0x0][0x208] ;  /* 0x0000820000067ab9 */ /* 0x000fe20000000a00 */
[----:B------:R-:W4:Y:S01]  /*0070*/  S2R R2, SR_CTAID.Y ;  /* 0x0000000000027919 */ /* 0x000f220000002600 */
[----:B------:R-:W-:Y:S01]  /*0080*/  IMAD.MOV.U32 R23, RZ, RZ, 0x3e800000 ;  /* 0x3e800000ff177424 */ /* 0x000fe200078e00ff */
[----:B------:R-:W5:Y:S01]  /*0090*/  LDC.64 R34, c[0x0][0x210] ;  /* 0x00008400ff227b82 */ /* 0x000f620000000a00 */
[----:B------:R-:W-:-:S07]  /*00a0*/  CS2R R10, SRZ ;  /* 0x00000000000a7805 */ /* 0x000fce000001ff00 */
[----:B------:R-:W4:Y:S01]  /*00b0*/  LDC.64 R20, c[0x0][0x218] ;  /* 0x00008600ff147b82 */ /* 0x000f220000000a00 */
[----:B-1----:R-:W-:Y:S02]  /*00c0*/  IMAD.SHL.U32 R26, R26, 0x10, RZ ;  /* 0x000000101a1a7824 */ /* 0x002fe400078e00ff */
[----:B---3--:R-:W-:-:S05]  /*00d0*/  IMAD.SHL.U32 R27, R0, 0x4, RZ ;  /* 0x00000004001b7824 */ /* 0x008fca00078e00ff */
[----:B------:R-:W-:-:S04]  /*00e0*/  LOP3.LUT R33, R26, 0xc, R27, 0xf8, !PT ;  /* 0x0000000c1a217812 */ /* 0x000fc800078ef81b */
[C---:B------:R-:W-:Y:S01]  /*00f0*/  ISETP.GE.AND P0, PT, R33.reuse, 0x400, PT ;  /* 0x000004002100780c */ /* 0x040fe20003f06270 */
[----:B--2---:R-:W-:-:S12]  /*0100*/  IMAD.WIDE R8, R33, 0x4, R8 ;  /* 0x0000000421087825 */ /* 0x004fd800078e0208 */
[----:B------:R1:W2:Y:S01]  /*0110*/  @!P0 LDG.E.EL.128 R4, desc[UR6][R8.64] ;  /* 0x0000000608048981 */ /* 0x0002a2000c2e1d00 */
[----:B------:R-:W-:-:S04]  /*0120*/  SHF.R.U32.HI R25, RZ, 0x2, R0 ;  /* 0x00000002ff197819 */ /* 0x000fc80000011600 */
[----:B------:R-:W-:-:S04]  /*0130*/  SGXT.U32 R25, R25, 0x6 ;  /* 0x000000061919781a */ /* 0x000fc80000000000 */
[----:B----4-:R-:W-:Y:S02]  /*0140*/  PRMT R25, R25, 0x6540, R2 ;  /* 0x0000654019197816 */ /* 0x010fe40000000002 */
[----:B-1----:R-:W-:Y:S02]  /*0150*/  CS2R R8, SRZ ;  /* 0x0000000000087805 */ /* 0x002fe4000001ff00 */
[C---:B------:R-:W-:Y:S01]  /*0160*/  ISETP.LT.AND P1, PT, R25.reuse, 0x100, !P0 ;  /* 0x000001001900780c */ /* 0x040fe20004721270 */
[C---:B------:R-:W-:Y:S01]  /*0170*/  IMAD R28, R25.reuse, 0x400, R33 ;  /* 0x00000400191c7824 */ /* 0x040fe200078e0221 */
[----:B------:R-:W-:-:S03]  /*0180*/  LOP3.LUT R12, R25, 0x40, RZ, 0xfc, !PT ;  /* 0x00000040190c7812 */ /* 0x000fc600078efcff */
[----:B-----5:R-:W-:Y:S01]  /*0190*/  IMAD.WIDE R16, R28, 0x4, R34 ;  /* 0x000000041c107825 */ /* 0x020fe200078e0222 */
[----:B------:R-:W-:Y:S02]  /*01a0*/  ISETP.LT.AND P2, PT, R12, 0x100, !P0 ;  /* 0x000001000c00780c */ /* 0x000fe40004741270 */
[----:B------:R-:W-:-:S05]  /*01b0*/  LOP3.LUT R24, R25, 0x80, RZ, 0xfc, !PT ;  /* 0x0000008019187812 */ /* 0x000fca00078efcff */
[----:B------:R1:W3:Y:S01]  /*01c0*/  @P1 LDG.E.EL.128 R8, desc[UR6][R16.64] ;  /* 0x0000000610081981 */ /* 0x0002e2000c2e1d00 */
[----:B0-----:R-:W-:-:S04]  /*01d0*/  IMAD.WIDE R20, R33, 0x4, R20 ;  /* 0x0000000421147825 */ /* 0x001fc800078e0214 */
[----:B--2---:R-:W-:Y:S01]  /*01e0*/  FADD R4, R4, 9.9999997473787516356e-06 ;  /* 0x3727c5ac04047421 */ /* 0x004fe20000000000 */
[----:B------:R-:W-:Y:S01]  /*01f0*/  FADD R36, R6, 9.9999997473787516356e-06 ;  /* 0x3727c5ac06247421 */ /* 0x000fe20000000000 */
[----:B------:R-:W-:Y:S01]  /*0200*/  FADD R3, R5, 9.9999997473787516356e-06 ;  /* 0x3727c5ac05037421 */ /* 0x000fe20000000000 */
[----:B------:R-:W-:Y:S01]  /*0210*/  FADD R22, R7, 9.9999997473787516356e-06 ;  /* 0x3727c5ac07167421 */ /* 0x000fe20000000000 */
[----:B------:R0:W2:Y:S01]  /*0220*/  MUFU.SQRT R29, R4 ;  /* 0x00000004001d7308 */ /* 0x0000a20000002000 */
[----:B------:R-:W-:-:S07]  /*0230*/  CS2R R6, SRZ ;  /* 0x0000000000067805 */ /* 0x000fce000001ff00 */
[----:B------:R4:W5:Y:S01]  /*0240*/  MUFU.SQRT R31, R3 ;  /* 0x00000003001f7308 */ /* 0x0009620000002000 */
[----:B0-----:R-:W-:Y:S02]  /*0250*/  CS2R R4, SRZ ;  /* 0x0000000000047805 */ /* 0x001fe4000001ff00 */
[----:B--2---:R-:W-:-:S05]  /*0260*/  FSETP.GT.AND P4, PT, R29, 8.50705917302346158658e+37, PT ;  /* 0x7e8000001d00780b */ /* 0x004fca0003f84000 */
[----:B------:R-:W0:Y:S01]  /*0270*/  MUFU.SQRT R36, R36 ;  /* 0x0000002400247308 */ /* 0x000e220000002000 */
[----:B------:R-:W-:Y:S01]  /*0280*/  FSETP.GEU.AND P5, PT, R29, 1.175494350822287508e-38, PT ;  /* 0x008000001d00780b */ /* 0x000fe20003fae000 */
[----:B----4-:R-:W-:Y:S01]  /*0290*/  IMAD R3, R12, 0x400, R33 ;  /* 0x000004000c037824 */ /* 0x010fe200078e0221 */
[----:B------:R-:W-:-:S03]  /*02a0*/  FSEL R32, R23, 1, P4 ;  /* 0x3f80000017207808 */ /* 0x000fc60002000000 */
[----:B------:R-:W-:Y:S01]  /*02b0*/  IMAD.WIDE R14, R3, 0x4, R34 ;  /* 0x00000004030e7825 */ /* 0x000fe200078e0222 */
[C---:B-----5:R-:W-:Y:S01]  /*02c0*/  FSETP.GT.AND P6, PT, R31.reuse, 8.50705917302346158658e+37, PT ;  /* 0x7e8000001f00780b */ /* 0x060fe20003fc4000 */
[----:B------:R-:W2:Y:S01]  /*02d0*/  MUFU.SQRT R22, R22 ;  /* 0x0000001600167308 */ /* 0x000ea20000002000 */
[----:B------:R-:W-:Y:S01]  /*02e0*/  FSETP.GEU.AND P3, PT, R31, 1.175494350822287508e-38, PT ;  /* 0x008000001f00780b */ /* 0x000fe20003f6e000 */
[----:B------:R-:W-:Y:S01]  /*02f0*/  @P4 FMUL R29, R29, 0.25 ;  /* 0x3e8000001d1d4820 */ /* 0x000fe20000400000 */
[----:B------:R4:W5:Y:S03]  /*0300*/  @P2 LDG.E.EL.128 R4, desc[UR6][R14.64] ;  /* 0x000000060e042981 */ /* 0x000966000c2e1d00 */
[----:B------:R-:W-:Y:S01]  /*0310*/  @!P5 FMUL R32, R32, 16777216 ;  /* 0x4b8000002020d820 */ /* 0x000fe20000400000 */
[C---:B0-----:R-:W-:Y:S01]  /*0320*/  FSETP.GT.AND P4, PT, R36.reuse, 8.50705917302346158658e+37, PT ;  /* 0x7e8000002400780b */ /* 0x041fe20003f84000 */
[----:B------:R-:W-:Y:S01]  /*0330*/  @!P5 FMUL R29, R29, 16777216 ;  /* 0x4b8000001d1dd820 */ /* 0x000fe20000400000 */
[----:B------:R-:W-:-:S03]  /*0340*/  FSETP.GEU.AND P5, PT, R36, 1.175494350822287508e-38, PT ;  /* 0x008000002400780b */ /* 0x000fc60003fae000 */
[----:B------:R-:W-:Y:S01]  /*0350*/  @P6 FMUL R31, R31, 0.25 ;  /* 0x3e8000001f1f6820 */ /* 0x000fe20000400000 */
[----:B------:R-:W-:Y:S01]  /*0360*/  FSEL R30, R23, 1, P6 ;  /* 0x3f800000171e7808 */ /* 0x000fe20003000000 */
[----:B------:R-:W-:Y:S02]  /*0370*/  MUFU.RCP R29, R29 ;  /* 0x0000001d001d7308 */ /* 0x000fe40000001000 */
[----:B------:R-:W-:-:S04]  /*0380*/  @!P3 FMUL R31, R31, 16777216 ;  /* 0x4b8000001f1fb820 */ /* 0x000fc80000400000 */
[----:B------:R-:W-:-:S04]  /*0390*/  @P4 FMUL R36, R36, 0.25 ;  /* 0x3e80000024244820 */ /* 0x000fc80000400000 */
[----:B------:R-:W-:Y:S01]  /*03a0*/  @!P5 FMUL R36, R36, 16777216 ;  /* 0x4b8000002424d820 */ /* 0x000fe20000400000 */
[----:B------:R-:W0:Y:S01]  /*03b0*/  MUFU.RCP R31, R31 ;  /* 0x0000001f001f7308 */ /* 0x000e220000001000 */
[----:B------:R-:W-:Y:S01]  /*03c0*/  @!P3 FMUL R30, R30, 16777216 ;  /* 0x4b8000001e1eb820 */ /* 0x000fe20000400000 */
[----:B--2---:R-:W-:-:S06]  /*03d0*/  FSETP.GT.AND P3, PT, R22, 8.50705917302346158658e+37, PT ;  /* 0x7e8000001600780b */ /* 0x004fcc0003f64000 */
[----:B------:R-:W2:Y:S01]  /*03e0*/  MUFU.RCP R36, R36 ;  /* 0x0000002400247308 */ /* 0x000ea20000001000 */
[C---:B------:R-:W-:Y:S02]  /*03f0*/  ISETP.LT.AND P6, PT, R24.reuse, 0x100, !P0 ;  /* 0x000001001800780c */ /* 0x040fe400047c1270 */
[----:B-1----:R-:W-:Y:S01]  /*0400*/  FSEL R17, R23, 1, P4 ;  /* 0x3f80000017117808 */ /* 0x002fe20002000000 */
[----:B------:R-:W-:Y:S01]  /*0410*/  IMAD R24, R24, 0x400, R33 ;  /* 0x0000040018187824 */ /* 0x000fe200078e0221 */
[----:B------:R-:W-:Y:S02]  /*0420*/  FSETP.GEU.AND P4, PT, R22, 1.175494350822287508e-38, PT ;  /* 0x008000001600780b */ /* 0x000fe40003f8e000 */
[----:B------:R-:W-:Y:S01]  /*0430*/  CS2R R12, SRZ ;  /* 0x00000000000c7805 */ /* 0x000fe2000001ff00 */
[----:B------:R-:W-:Y:S01]  /*0440*/  @!P5 FMUL R17, R17, 16777216 ;  /* 0x4b8000001111d820 */ /* 0x000fe20000400000 */
[----:B----4-:R-:W-:Y:S01]  /*0450*/  CS2R R14, SRZ ;  /* 0x00000000000e7805 */ /* 0x010fe2000001ff00 */
[----:B------:R-:W-:-:S04]  /*0460*/  IMAD.WIDE R18, R24, 0x4, R34 ;  /* 0x0000000418127825 */ /* 0x000fc800078e0222 */
[----:B0-----:R-:W-:Y:S01]  /*0470*/  FMUL R31, R31, R30 ;  /* 0x0000001e1f1f7220 */ /* 0x001fe20000400000 */
[----:B------:R-:W-:Y:S01]  /*0480*/  @P3 FMUL R22, R22, 0.25 ;  /* 0x3e80000016163820 */ /* 0x000fe20000400000 */
[----:B--2---:R-:W-:Y:S01]  /*0490*/  FMUL R30, R36, R17 ;  /* 0x00000011241e7220 */ /* 0x004fe20000400000 */
[----:B------:R-:W-:Y:S01]  /*04a0*/  LOP3.LUT R36, R25, 0xc0, RZ, 0xfc, !PT ;  /* 0x000000c019247812 */ /* 0x000fe200078efcff */
[----:B------:R0:W2:Y:S01]  /*04b0*/  @P6 LDG.E.EL.128 R12, desc[UR6][R18.64] ;  /* 0x00000006120c6981 */ /* 0x0000a2000c2e1d00 */
[----:B------:R-:W-:Y:S02]  /*04c0*/  FSEL R38, R23, 1, P3 ;  /* 0x3f80000017267808 */ /* 0x000fe40001800000 */
[----:B------:R-:W-:Y:S02]  /*04d0*/  CS2R R16, SRZ ;  /* 0x0000000000107805 */ /* 0x000fe4000001ff00 */
[----:B------:R-:W-:Y:S01]  /*04e0*/  ISETP.LT.AND P3, PT, R36, 0x100, !P0 ;  /* 0x000001002400780c */ /* 0x000fe20004761270 */
[----:B------:R-:W-:Y:S01]  /*04f0*/  @!P4 FMUL R22, R22, 16777216 ;  /* 0x4b8000001616c820 */ /* 0x000fe20000400000 */
[----:B------:R-:W-:Y:S01]  /*0500*/  IMAD R25, R36, 0x400, R33 ;  /* 0x0000040024197824 */ /* 0x000fe200078e0221 */
[----:B0-----:R-:W-:Y:S01]  /*0510*/  CS2R R18, SRZ ;  /* 0x0000000000127805 */ /* 0x001fe2000001ff00 */
[----:B------:R-:W-:-:S02]  /*0520*/  FMUL R32, R29, R32 ;  /* 0x000000201d207220 */ /* 0x000fc40000400000 */
[----:B------:R0:W1:Y:S01]  /*0530*/  MUFU.RCP R29, R22 ;  /* 0x00000016001d7308 */ /* 0x0000620000001000 */
[----:B------:R-:W-:Y:S02]  /*0540*/  IMAD.WIDE R34, R25, 0x4, R34 ;  /* 0x0000000419227825 */ /* 0x000fe400078e0222 */
[----:B------:R4:W3:Y:S01]  /*0550*/  @!P0 LDG.E.EL.128 R16, desc[UR6][R20.64] ;  /* 0x0000000614108981 */ /* 0x0008e2000c2e1d00 */
[----:B0-----:R-:W-:Y:S02]  /*0560*/  CS2R R22, SRZ ;  /* 0x0000000000167805 */ /* 0x001fe4000001ff00 */
[----:B----4-:R-:W-:-:S06]  /*0570*/  CS2R R20, SRZ ;  /* 0x0000000000147805 */ /* 0x010fcc000001ff00 */
[----:B------:R0:W4:Y:S01]  /*0580*/  @P3 LDG.E.EL.128 R20, desc[UR6][R34.64] ;  /* 0x0000000622143981 */ /* 0x000122000c2e1d00 */
[----:B------:R-:W-:-:S04]  /*0590*/  @!P4 FMUL R38, R38, 16777216 ;  /* 0x4b8000002626c820 */ /* 0x000fc80000400000 */
[----:B-1----:R-:W-:Y:S02]  /*05a0*/  FMUL R29, R29, R38 ;  /* 0x000000261d1d7220 */ /* 0x002fe40000400000 */
[----:B------:R-:W1:Y:S02]  /*05b0*/  LDC.64 R38, c[0x0][0x228] ;  /* 0x00008a00ff267b82 */ /* 0x000e640000000a00 */
[----:B-1----:R-:W-:-:S04]  /*05c0*/  IMAD.WIDE R38, R33, 0x4, R38 ;  /* 0x0000000421267825 */ /* 0x002fc800078e0226 */
[C---:B---3--:R-:W-:Y:S01]  /*05d0*/  FADD R11, -R19.reuse, R11 ;  /* 0x0000000b130b7221 */ /* 0x048fe20000000100 */
[C---:B-----5:R-:W-:Y:S01]  /*05e0*/  FADD R36, -R19.reuse, R7 ;  /* 0x0000000713247221 */ /* 0x060fe20000000100 */
[----:B--2---:R-:W-:Y:S01]  /*05f0*/  FADD R15, -R19, R15 ;  /* 0x0000000f130f7221 */ /* 0x004fe20000000100 */
[C---:B------:R-:W-:Y:S01]  /*0600*/  FADD R10, -R18.reuse, R10 ;  /* 0x0000000a120a7221 */ /* 0x040fe20000000100 */
[----:B------:R-:W-:Y:S01]  /*0610*/  FADD R37, -R18, R14 ;  /* 0x0000000e12257221 */ /* 0x000fe20000000100 */
[C---:B0-----:R-:W-:Y:S01]  /*0620*/  FADD R35, -R16.reuse, R8 ;  /* 0x0000000810237221 */ /* 0x041fe20000000100 */
[C---:B------:R-:W-:Y:S01]  /*0630*/  FADD R9, -R17.reuse, R9 ;  /* 0x0000000911097221 */ /* 0x040fe20000000100 */
[----:B------:R-:W-:Y:S01]  /*0640*/  FADD R14, -R17, R5 ;  /* 0x00000005110e7221 */ /* 0x000fe20000000100 */
[C---:B------:R-:W-:Y:S01]  /*0650*/  FADD R8, -R16.reuse, R4 ;  /* 0x0000000410087221 */ /* 0x040fe20000000100 */
[----:B------:R-:W-:Y:S01]  /*0660*/  FADD R12, -R16, R12 ;  /* 0x0000000c100c7221 */ /* 0x000fe20000000100 */
[----:B----4-:R-:W-:Y:S01]  /*0670*/  FADD R23, -R19, R23 ;  /* 0x0000001713177221 */ /* 0x010fe20000000100 */
[C---:B------:R-:W-:Y:S01]  /*0680*/  FADD R19, -R18.reuse, R6 ;  /* 0x0000000612137221 */ /* 0x040fe20000000100 */
[----:B------:R-:W-:Y:S01]  /*0690*/  FADD R18, -R18, R22 ;  /* 0x0000001612127221 */ /* 0x000fe20000000100 */
[C---:B------:R-:W-:Y:S01]  /*06a0*/  FADD R22, -R17.reuse, R13 ;  /* 0x0000000d11167221 */ /* 0x040fe20000000100 */
[----:B------:R-:W-:Y:S01]  /*06b0*/  FADD R21, -R17, R21 ;  /* 0x0000001511157221 */ /* 0x000fe20000000100 */
[----:B------:R-:W-:-:S02]  /*06c0*/  FADD R20, -R16, R20 ;  /* 0x0000001410147221 */ /* 0x000fc40000000100 */
[----:B------:R-:W0:Y:S01]  /*06d0*/  LDC.64 R16, c[0x0][0x230] ;  /* 0x00008c00ff107b82 */ /* 0x000e220000000a00 */
[C---:B------:R-:W-:Y:S01]  /*06e0*/  FMUL R34, R32.reuse, R12 ;  /* 0x0000000c20227220 */ /* 0x040fe20000400000 */
[C---:B------:R-:W-:Y:S01]  /*06f0*/  FMUL R12, R31.reuse, R9 ;  /* 0x000000091f0c7220 */ /* 0x040fe20000400000 */
[----:B------:R-:W-:Y:S01]  /*0700*/  LOP3.LUT R9, R26, 0xc, R27, 0xf8, !PT ;  /* 0x0000000c1a097812 */ /* 0x000fe200078ef81b */
[C---:B------:R-:W-:Y:S01]  /*0710*/  FMUL R13, R31.reuse, R14 ;  /* 0x0000000e1f0d7220 */ /* 0x040fe20000400000 */
[C---:B------:R-:W-:Y:S01]  /*0720*/  FMUL R35, R32.reuse, R35 ;  /* 0x0000002320237220 */ /* 0x040fe20000400000 */
[C---:B------:R-:W-:Y:S01]  /*0730*/  FMUL R33, R32.reuse, R8 ;  /* 0x0000000820217220 */ /* 0x040fe20000400000 */
[C---:B------:R-:W-:Y:S01]  /*0740*/  FMUL R14, R31.reuse, R22 ;  /* 0x000000161f0e7220 */ /* 0x040fe20000400000 */
[----:B------:R-:W-:Y:S01]  /*0750*/  FMUL R32, R32, R20 ;  /* 0x0000001420207220 */ /* 0x000fe20000400000 */
[----:B------:R-:W-:Y:S01]  /*0760*/  FMUL R22, R31, R21 ;  /* 0x000000151f167220 */ /* 0x000fe20000400000 */
[C---:B------:R-:W-:Y:S01]  /*0770*/  FMUL R31, R30.reuse, R10 ;  /* 0x0000000a1e1f7220 */ /* 0x040fe20000400000 */
[C---:B------:R-:W-:Y:S01]  /*0780*/  FMUL R19, R30.reuse, R19 ;  /* 0x000000131e137220 */ /* 0x040fe20000400000 */
[C---:B------:R-:W-:Y:S01]  /*0790*/  FMUL R21, R30.reuse, R37 ;  /* 0x000000251e157220 */ /* 0x040fe20000400000 */
[----:B------:R-:W-:Y:S01]  /*07a0*/  FMUL R20, R30, R18 ;  /* 0x000000121e147220 */ /* 0x000fe20000400000 */
[----:B------:R-:W-:Y:S01]  /*07b0*/  FMUL R30, R29, R11 ;  /* 0x0000000b1d1e7220 */ /* 0x000fe20000400000 */
[----:B------:R-:W-:-:S02]  /*07c0*/  CS2R R4, SRZ ;  /* 0x0000000000047805 */ /* 0x000fc4000001ff00 */
[----:B------:R-:W-:Y:S02]  /*07d0*/  CS2R R6, SRZ ;  /* 0x0000000000067805 */ /* 0x000fe4000001ff00 */
[----:B------:R-:W-:-:S04]  /*07e0*/  CS2R R10, SRZ ;  /* 0x00000000000a7805 */ /* 0x000fc8000001ff00 */
[----:B------:R1:W2:Y:S01]  /*07f0*/  @!P0 LDG.E.EL.128 R4, desc[UR6][R38.64] ;  /* 0x0000000626048981 */ /* 0x0002a2000c2e1d00 */
[----:B0-----:R-:W-:Y:S01]  /*0800*/  IMAD.WIDE R16, R9, 0x4, R16 ;  /* 0x0000000409107825 */ /* 0x001fe200078e0210 */
[----:B------:R-:W-:-:S06]  /*0810*/  CS2R R8, SRZ ;  /* 0x0000000000087805 */ /* 0x000fcc000001ff00 */
[----:B------:R-:W2:Y:S01]  /*0820*/  @!P0 LDG.E.EL.128 R8, desc[UR6][R16.64] ;  /* 0x0000000610088981 */ /* 0x000ea2000c2e1d00 */
[C---:B-1----:R-:W-:Y:S02]  /*0830*/  FMUL R38, R29.reuse, R36 ;  /* 0x000000241d267220 */ /* 0x042fe40000400000 */
[----:B------:R-:W0:Y:S01]  /*0840*/  LDC.64 R36, c[0x0][0x238] ;  /* 0x00008e00ff247b82 */ /* 0x000e220000000a00 */
[C---:B------:R-:W-:Y:S01]  /*0850*/  FMUL R23, R29.reuse, R23 ;  /* 0x000000171d177220 */ /* 0x040fe20000400000 */
[----:B------:R-:W-:-:S03]  /*0860*/  FMUL R15, R29, R15 ;  /* 0x0000000f1d0f7220 */ /* 0x000fc60000400000 */
[----:B--2---:R-:W-:Y:S01]  /*0870*/  FFMA R17, R23, R7, R11 ;  /* 0x0000000717117223 */ /* 0x004fe2000000000b */
[-CC-:B------:R-:W-:Y:S01]  /*0880*/  FFMA R22, R22, R5.reuse, R9.reuse ;  /* 0x0000000516167223 */ /* 0x180fe20000000009 */
[-CC-:B------:R-:W-:Y:S01]  /*0890*/  FFMA R23, R14, R5.reuse, R9.reuse ;  /* 0x000000050e177223 */ /* 0x180fe20000000009 */
[----:B------:R-:W-:Y:S01]  /*08a0*/  FFMA R29, R13, R5, R9 ;  /* 0x000000050d1d7223 */ /* 0x000fe20000000009 */
[----:B------:R-:W-:Y:S01]  /*08b0*/  FFMA R18, R15, R7, R11 ;  /* 0x000000070f127223 */ /* 0x000fe2000000000b */
[----:B------:R-:W-:Y:S01]  /*08c0*/  FFMA R9, R12, R5, R9 ;  /* 0x000000050c097223 */ /* 0x000fe20000000009 */
[-CC-:B------:R-:W-:Y:S01]  /*08d0*/  FFMA R16, R38, R7.reuse, R11.reuse ;  /* 0x0000000726107223 */ /* 0x180fe2000000000b */
[----:B------:R-:W-:Y:S01]  /*08e0*/  FFMA R30, R30, R7, R11 ;  /* 0x000000071e1e7223 */ /* 0x000fe2000000000b */
[-CC-:B------:R-:W-:Y:S01]  /*08f0*/  FFMA R20, R20, R6.reuse, R10.reuse ;  /* 0x0000000614147223 */ /* 0x180fe2000000000a */
[-CC-:B------:R-:W-:Y:S01]  /*0900*/  FFMA R21, R21, R6.reuse, R10.reuse ;  /* 0x0000000615157223 */ /* 0x180fe2000000000a */
[-CC-:B------:R-:W-:Y:S01]  /*0910*/  FFMA R19, R19, R6.reuse, R10.reuse ;  /* 0x0000000613137223 */ /* 0x180fe2000000000a */
[----:B------:R-:W-:Y:S01]  /*0920*/  FFMA R31, R31, R6, R10 ;  /* 0x000000061f1f7223 */ /* 0x000fe2000000000a */
[----:B------:R-:W-:-:S02]  /*0930*/  CS2R R12, SRZ ;  /* 0x00000000000c7805 */ /* 0x000fc4000001ff00 */
[----:B------:R-:W-:Y:S01]  /*0940*/  CS2R R14, SRZ ;  /* 0x00000000000e7805 */ /* 0x000fe2000001ff00 */
[----:B0-----:R-:W-:-:S05]  /*0950*/  IMAD.WIDE R6, R28, 0x4, R36 ;  /* 0x000000041c067825 */ /* 0x001fca00078e0224 */
[----:B------:R0:W2:Y:S01]  /*0960*/  @P1 LDG.E.EL.128 R12, desc[UR6][R6.64] ;  /* 0x00000006060c1981 */ /* 0x0000a2000c2e1d00 */
[-CC-:B------:R-:W-:Y:S01]  /*0970*/  FFMA R32, R32, R4.reuse, R8.reuse ;  /* 0x0000000420207223 */ /* 0x180fe20000000008 */
[-CC-:B------:R-:W-:Y:S01]  /*0980*/  FFMA R34, R34, R4.reuse, R8.reuse ;  /* 0x0000000422227223 */ /* 0x180fe20000000008 */
[-CC-:B------:R-:W-:Y:S01]  /*0990*/  FFMA R33, R33, R4.reuse, R8.reuse ;  /* 0x0000000421217223 */ /* 0x180fe20000000008 */
[----:B------:R-:W-:Y:S01]  /*09a0*/  FFMA R35, R35, R4, R8 ;  /* 0x0000000423237223 */ /* 0x000fe20000000008 */
[----:B------:R-:W-:Y:S01]  /*09b0*/  CS2R R4, SRZ ;  /* 0x0000000000047805 */ /* 0x000fe2000001ff00 */
[----:B------:R-:W-:Y:S01]  /*09c0*/  IMAD.WIDE R10, R3, 0x4, R36 ;  /* 0x00000004030a7825 */ /* 0x000fe200078e0224 */
[----:B0-----:R-:W-:-:S06]  /*09d0*/  CS2R R6, SRZ ;  /* 0x0000000000067805 */ /* 0x001fcc000001ff00 */
[----:B------:R0:W3:Y:S01]  /*09e0*/  @P2 LDG.E.EL.128 R4, desc[UR6][R10.64] ;  /* 0x000000060a042981 */ /* 0x0000e2000c2e1d00 */
[----:B------:R-:W-:Y:S01]  /*09f0*/  IMAD.WIDE R38, R24, 0x4, R36 ;  /* 0x0000000418267825 */ /* 0x000fe200078e0224 */
[----:B0-----:R-:W-:-:S03]  /*0a00*/  CS2R R10, SRZ ;  /* 0x00000000000a7805 */ /* 0x001fc6000001ff00 */
[----:B------:R-:W-:Y:S02]  /*0a10*/  IMAD.WIDE R36, R25, 0x4, R36 ;  /* 0x0000000419247825 */ /* 0x000fe400078e0224 */
[----:B------:R-:W0:Y:S01]  /*0a20*/  S2R R25, SR_TID.X ;  /* 0x0000000000197919 */ /* 0x000e220000002100 */
[----:B------:R-:W1:Y:S01]  /*0a30*/  S2UR UR5, SR_CgaCtaId ;  /* 0x00000000000579c3 */ /* 0x000e620000008800 */
[----:B------:R-:W-:Y:S01]  /*0a40*/  IMAD.SHL.U32 R28, R0, 0x400, RZ ;  /* 0x00000400001c7824 */ /* 0x000fe200078e00ff */
[----:B------:R-:W-:Y:S01]  /*0a50*/  UMOV UR4, 0x400 ;  /* 0x0000040000047882 */ /* 0x000fe20000000000 */
[C---:B--2---:R-:W-:Y:S01]  /*0a60*/  FSETP.GEU.AND P1, PT, R9.reuse, -R13, PT ;  /* 0x8000000d0900720b */ /* 0x044fe20003f2e000 */
[----:B------:R-:W-:Y:S01]  /*0a70*/  FADD R24, R9, R13 ;  /* 0x0000000d09187221 */ /* 0x000fe20000000000 */
[----:B------:R-:W-:Y:S02]  /*0a80*/  CS2R R8, SRZ ;  /* 0x0000000000087805 */ /* 0x000fe4000001ff00 */
[----:B------:R-:W-:Y:S01]  /*0a90*/  FSETP.GEU.AND P5, PT, R31, -R14, PT ;  /* 0x8000000e1f00720b */ /* 0x000fe20003fae000 */
[----:B------:R-:W-:Y:S01]  /*0aa0*/  FADD R3, R35, R12 ;  /* 0x0000000c23037221 */ /* 0x000fe20000000000 */
[C---:B------:R-:W-:Y:S01]  /*0ab0*/  FSETP.GEU.AND P2, PT, R30.reuse, -R15, PT ;  /* 0x8000000f1e00720b */ /* 0x040fe20003f4e000 */
[----:B------:R-:W-:Y:S01]  /*0ac0*/  FADD R31, R31, R14 ;  /* 0x0000000e1f1f7221 */ /* 0x000fe20000000000 */
[----:B------:R-:W-:Y:S01]  /*0ad0*/  FSETP.GEU.AND P0, PT, R35, -R12, PT ;  /* 0x8000000c2300720b */ /* 0x000fe20003f0e000 */
[----:B------:R-:W2:Y:S01]  /*0ae0*/  @P6 LDG.E.EL.128 R8, desc[UR6][R38.64] ;  /* 0x0000000626086981 */ /* 0x000ea2000c2e1d00 */
[----:B------:R-:W-:Y:S01]  /*0af0*/  FADD R30, R30, R15 ;  /* 0x0000000f1e1e7221 */ /* 0x000fe20000000000 */
[----:B------:R-:W-:-:S02]  /*0b00*/  CS2R R12, SRZ ;  /* 0x00000000000c7805 */ /* 0x000fc4000001ff00 */
[----:B------:R-:W-:-:S06]  /*0b10*/  CS2R R14, SRZ ;  /* 0x00000000000e7805 */ /* 0x000fcc000001ff00 */
[----:B------:R4:W5:Y:S01]  /*0b20*/  @P3 LDG.E.EL.128 R12, desc[UR6][R36.64] ;  /* 0x00000006240c3981 */ /* 0x000962000c2e1d00 */
[C---:B---3--:R-:W-:Y:S01]  /*0b30*/  FSETP.GEU.AND P4, PT, R33.reuse, -R4, PT ;  /* 0x800000042100720b */ /* 0x048fe20003f8e000 */
[----:B------:R-:W-:Y:S01]  /*0b40*/  FADD R4, R33, R4 ;  /* 0x0000000421047221 */ /* 0x000fe20000000000 */
[----:B0-----:R-:W-:Y:S01]  /*0b50*/  SHF.R.U32.HI R33, RZ, 0x2, R25 ;  /* 0x00000002ff217819 */ /* 0x001fe20000011619 */
[----:B-1----:R-:W-:Y:S01]  /*0b60*/  UPRMT UR4, UR5, 0x654, UR4 ;  /* 0x0000065405047896 */ /* 0x002fe20008000004 */
[----:B------:R-:W-:Y:S02]  /*0b70*/  LOP3.LUT R28, R28, 0xc00, RZ, 0xc0, !PT ;  /* 0x00000c001c1c7812 */ /* 0x000fe400078ec0ff */
[----:B------:R-:W-:-:S03]  /*0b80*/  SGXT.U32 R33, R33, 0x6 ;  /* 0x000000062121781a */ /* 0x000fc60000000000 */
[C---:B----4-:R-:W-:Y:S02]  /*0b90*/  LEA.HI R36, R28.reuse, UR4, RZ, 0x1c ;  /* 0x000000041c247c11 */ /* 0x050fe4000f8fe0ff */
[C---:B------:R-:W-:Y:S02]  /*0ba0*/  LOP3.LUT R33, R28.reuse, R33, RZ, 0xfc, !PT ;  /* 0x000000211c217212 */ /* 0x040fe400078efcff */
[C---:B------:R-:W-:Y:S01]  /*0bb0*/  FSETP.GEU.AND P3, PT, R29.reuse, -R5, PT ;  /* 0x800000051d00720b */ /* 0x040fe20003f6e000 */
[----:B------:R-:W-:Y:S02]  /*0bc0*/  FADD R29, R29, R5 ;  /* 0x000000051d1d7221 */ /* 0x000fe40000000000 */
[----:B------:R-:W-:Y:S01]  /*0bd0*/  IMAD R5, R33, 0x4, R36 ;  /* 0x0000000421057824 */ /* 0x000fe200078e0224 */
[----:B------:R-:W-:Y:S02]  /*0be0*/  FSEL R36, R3, RZ, P0 ;  /* 0x000000ff03247208 */ /* 0x000fe40000000000 */
[----:B------:R-:W-:-:S04]  /*0bf0*/  LOP3.LUT R3, R28, 0x100, RZ, 0xfc, !PT ;  /* 0x000001001c037812 */ /* 0x000fc800078efcff */
[----:B------:R-:W-:-:S05]  /*0c00*/  LEA.HI R38, R3, UR4, RZ, 0x1c ;  /* 0x0000000403267c11 */ /* 0x000fca000f8fe0ff */
[----:B------:R-:W-:Y:S01]  /*0c10*/  IMAD R3, R33, 0x4, R38 ;  /* 0x0000000421037824 */ /* 0x000fe200078e0226 */
[----:B------:R-:W-:Y:S02]  /*0c20*/  FSEL R38, R24, RZ, P1 ;  /* 0x000000ff18267208 */ /* 0x000fe40000800000 */
[C---:B------:R-:W-:Y:S02]  /*0c30*/  LOP3.LUT R24, R28.reuse, 0x200, RZ, 0xfc, !PT ;  /* 0x000002001c187812 */ /* 0x040fe400078efcff */
[----:B------:R-:W-:Y:S02]  /*0c40*/  LOP3.LUT R28, R28, 0x300, RZ, 0xfc, !PT ;  /* 0x000003001c1c7812 */ /* 0x000fe400078efcff */
[----:B------:R-:W-:Y:S02]  /*0c50*/  LEA.HI R24, R24, UR4, RZ, 0x1c ;  /* 0x0000000418187c11 */ /* 0x000fe4000f8fe0ff */
[----:B------:R-:W-:Y:S02]  /*0c60*/  LEA.HI R28, R28, UR4, RZ, 0x1c ;  /* 0x000000041c1c7c11 */ /* 0x000fe4000f8fe0ff */
[C---:B------:R-:W-:Y:S01]  /*0c70*/  FSETP.GEU.AND P0, PT, R19.reuse, -R6, PT ;  /* 0x800000061300720b */ /* 0x040fe20003f0e000 */
[----:B------:R-:W-:Y:S01]  /*0c80*/  FADD R6, R19, R6 ;  /* 0x0000000613067221 */ /* 0x000fe20000000000 */
[----:B------:R-:W-:Y:S01]  /*0c90*/  IMAD R24, R33, 0x4, R24 ;  /* 0x0000000421187824 */ /* 0x000fe200078e0218 */
[----:B------:R-:W-:Y:S01]  /*0ca0*/  LOP3.LUT R19, R27, 0xfc, RZ, 0xc0, !PT ;  /* 0x000000fc1b137812 */ /* 0x000fe200078ec0ff */
[----:B------:R-:W-:Y:S01]  /*0cb0*/  IMAD R28, R33, 0x4, R28 ;  /* 0x00000004211c7824 */ /* 0x000fe200078e021c */
[----:B------:R-:W-:-:S02]  /*0cc0*/  FSEL R33, R30, RZ, P2 ;  /* 0x000000ff1e217208 */ /* 0x000fc40001000000 */
[----:B------:R-:W-:Y:S02]  /*0cd0*/  FSEL R31, R31, RZ, P5 ;  /* 0x000000ff1f1f7208 */ /* 0x000fe40002800000 */
[----:B------:R-:W-:Y:S02]  /*0ce0*/  FSEL R4, R4, RZ, P4 ;  /* 0x000000ff04047208 */ /* 0x000fe40002000000 */
[----:B------:R-:W-:Y:S02]  /*0cf0*/  FSEL R30, R29, RZ, P3 ;  /* 0x000000ff1d1e7208 */ /* 0x000fe40001800000 */
[C---:B------:R-:W-:Y:S01]  /*0d00*/  FSETP.GEU.AND P4, PT, R16.reuse, -R7, PT ;  /* 0x800000071000720b */ /* 0x040fe20003f8e000 */
[----:B------:R-:W-:Y:S01]  /*0d10*/  FADD R7, R16, R7 ;  /* 0x0000000710077221 */ /* 0x000fe20000000000 */
[----:B------:R-:W-:Y:S01]  /*0d20*/  PRMT R2, R19, 0x6540, R2 ;  /* 0x0000654013027816 */ /* 0x000fe20000000002 */
[----:B------:R-:W-:Y:S01]  /*0d30*/  STS [R5], R36 ;  /* 0x0000002405007388 */ /* 0x000fe20000000800 */
[----:B------:R-:W-:-:S03]  /*0d40*/  FSEL R19, R6, RZ, P0 ;  /* 0x000000ff06137208 */ /* 0x000fc60000000000 */
[----:B------:R-:W-:Y:S01]  /*0d50*/  STS [R3+0x400], R38 ;  /* 0x0004002603007388 */ /* 0x000fe20000000800 */
[----:B------:R-:W-:-:S03]  /*0d60*/  FSEL R7, R7, RZ, P4 ;  /* 0x000000ff07077208 */ /* 0x000fc60002000000 */
[----:B------:R-:W-:Y:S04]  /*0d70*/  STS [R24+0x800], R31 ;  /* 0x0008001f18007388 */ /* 0x000fe80000000800 */
[----:B------:R-:W-:Y:S04]  /*0d80*/  STS [R28+0xc00], R33 ;  /* 0x000c00211c007388 */ /* 0x000fe80000000800 */
[----:B------:R-:W-:Y:S04]  /*0d90*/  STS [R5+0x100], R4 ;  /* 0x0001000405007388 */ /* 0x000fe80000000800 */
[----:B------:R-:W-:Y:S04]  /*0da0*/  STS [R3+0x500], R30 ;  /* 0x0005001e03007388 */ /* 0x000fe80000000800 */
[----:B------:R-:W-:Y:S04]  /*0db0*/  STS [R24+0x900], R19 ;  /* 0x0009001318007388 */ /* 0x000fe80000000800 */
[----:B------:R0:W-:Y:S01]  /*0dc0*/  STS [R28+0xd00], R7 ;  /* 0x000d00071c007388 */ /* 0x0001e20000000800 */
[----:B------:R-:W-:-:S04]  /*0dd0*/  LOP3.LUT R27, R27, 0x3fc, RZ, 0xc0, !PT ;  /* 0x000003fc1b1b7812 */ /* 0x000fc800078ec0ff */
[----:B------:R-:W-:Y:S02]  /*0de0*/  LOP3.LUT R6, R27, 0x400, RZ, 0xfc, !PT ;  /* 0x000004001b067812 */ /* 0x000fe400078efcff */
[----:B------:R-:W-:Y:S02]  /*0df0*/  SHF.R.U32.HI R25, RZ, 0x2, R25 ;  /* 0x00000002ff197819 */ /* 0x000fe40000011619 */
[----:B0-----:R-:W-:Y:S02]  /*0e00*/  SHF.R.U32.HI R7, RZ, 0x4, R6 ;  /* 0x00000004ff077819 */ /* 0x001fe40000011606 */
[----:B------:R-:W-:Y:S02]  /*0e10*/  LOP3.LUT R6, R25, 0x30, RZ, 0xc0, !PT ;  /* 0x0000003019067812 */ /* 0x000fe400078ec0ff */
[----:B------:R-:W-:Y:S02]  /*0e20*/  LOP3.LUT R7, R7, 0x70, RZ, 0xc0, !PT ;  /* 0x0000007007077812 */ /* 0x000fe400078ec0ff */
[----:B------:R-:W-:-:S05]  /*0e30*/  IADD3 R6, R6, UR4, RZ ;  /* 0x0000000406067c10 */ /* 0x000fca000fffe0ff */
[----:B------:R-:W-:Y:S01]  /*0e40*/  IMAD R6, R27, 0x4, R6 ;  /* 0x000000041b067824 */ /* 0x000fe200078e0206 */
[C---:B--2---:R-:W-:Y:S01]  /*0e50*/  FSETP.GEU.AND P3, PT, R34.reuse, -R8, PT ;  /* 0x800000082200720b */ /* 0x044fe20003f6e000 */
[----:B------:R-:W-:Y:S01]  /*0e60*/  FADD R8, R34, R8 ;  /* 0x0000000822087221 */ /* 0x000fe20000000000 */
[C---:B------:R-:W-:Y:S01]  /*0e70*/  FSETP.GEU.AND P2, PT, R23.reuse, -R9, PT ;  /* 0x800000091700720b */ /* 0x040fe20003f4e000 */
[----:B------:R-:W-:Y:S01]  /*0e80*/  FADD R9, R23, R9 ;  /* 0x0000000917097221 */ /* 0x000fe20000000000 */
[C---:B------:R-:W-:Y:S01]  /*0e90*/  FSETP.GEU.AND P1, PT, R21.reuse, -R10, PT ;  /* 0x8000000a1500720b */ /* 0x040fe20003f2e000 */
[----:B------:R-:W-:Y:S01]  /*0ea0*/  FADD R10, R21, R10 ;  /* 0x0000000a150a7221 */ /* 0x000fe20000000000 */
[C---:B------:R-:W-:Y:S01]  /*0eb0*/  FSETP.GEU.AND P0, PT, R18.reuse, -R11, PT ;  /* 0x8000000b1200720b */ /* 0x040fe20003f0e000 */
[----:B------:R-:W-:Y:S01]  /*0ec0*/  FADD R11, R18, R11 ;  /* 0x0000000b120b7221 */ /* 0x000fe20000000000 */
[----:B------:R-:W-:Y:S02]  /*0ed0*/  FSEL R8, R8, RZ, P3 ;  /* 0x000000ff08087208 */ /* 0x000fe40001800000 */
[----:B------:R-:W-:-:S02]  /*0ee0*/  FSEL R4, R9, RZ, P2 ;  /* 0x000000ff09047208 */ /* 0x000fc40001000000 */
[C---:B-----5:R-:W-:Y:S01]  /*0ef0*/  FSETP.GEU.AND P3, PT, R32.reuse, -R12, PT ;  /* 0x8000000c2000720b */ /* 0x060fe20003f6e000 */
[----:B------:R-:W-:Y:S01]  /*0f00*/  FADD R12, R32, R12 ;  /* 0x0000000c200c7221 */ /* 0x000fe20000000000 */
[----:B------:R-:W-:Y:S02]  /*0f10*/  FSEL R9, R10, RZ, P1 ;  /* 0x000000ff0a097208 */ /* 0x000fe40000800000 */
[C---:B------:R-:W-:Y:S01]  /*0f20*/  FSETP.GEU.AND P2, PT, R22.reuse, -R13, PT ;  /* 0x8000000d1600720b */ /* 0x040fe20003f4e000 */
[----:B------:R-:W-:Y:S01]  /*0f30*/  FADD R13, R22, R13 ;  /* 0x0000000d160d7221 */ /* 0x000fe20000000000 */
[----:B------:R-:W-:Y:S02]  /*0f40*/  FSEL R11, R11, RZ, P0 ;  /* 0x000000ff0b0b7208 */ /* 0x000fe40000000000 */
[C---:B------:R-:W-:Y:S01]  /*0f50*/  FSETP.GEU.AND P1, PT, R20.reuse, -R14, PT ;  /* 0x8000000e1400720b */ /* 0x040fe20003f2e000 */
[----:B------:R-:W-:Y:S01]  /*0f60*/  FADD R14, R20, R14 ;  /* 0x0000000e140e7221 */ /* 0x000fe20000000000 */
[C---:B------:R-:W-:Y:S01]  /*0f70*/  FSETP.GEU.AND P0, PT, R17.reuse, -R15, PT ;  /* 0x8000000f1100720b */ /* 0x040fe20003f0e000 */
[----:B------:R-:W-:Y:S01]  /*0f80*/  FADD R15, R17, R15 ;  /* 0x0000000f110f7221 */ /* 0x000fe20000000000 */
[----:B------:R-:W-:Y:S01]  /*0f90*/  STS [R5+0x200], R8 ;  /* 0x0002000805007388 */ /* 0x000fe20000000800 */
[----:B------:R-:W-:-:S03]  /*0fa0*/  FSEL R12, R12, RZ, P3 ;  /* 0x000000ff0c0c7208 */ /* 0x000fc60001800000 */
[----:B------:R0:W-:Y:S01]  /*0fb0*/  STS [R3+0x600], R4 ;  /* 0x0006000403007388 */ /* 0x0001e20000000800 */
[----:B------:R-:W-:Y:S02]  /*0fc0*/  FSEL R17, R14, RZ, P1 ;  /* 0x000000ff0e117208 */ /* 0x000fe40000800000 */
[----:B------:R-:W-:Y:S01]  /*0fd0*/  FSEL R19, R15, RZ, P0 ;  /* 0x000000ff0f137208 */ /* 0x000fe20000000000 */
[----:B------:R-:W-:Y:S01]  /*0fe0*/  STS [R24+0xa00], R9 ;  /* 0x000a000918007388 */ /* 0x000fe20000000800 */
[----:B0-----:R-:W-:-:S03]  /*0ff0*/  FSEL R4, R13, RZ, P2 ;  /* 0x000000ff0d047208 */ /* 0x001fc60001000000 */
[----:B------:R-:W-:Y:S04]  /*1000*/  STS [R28+0xe00], R11 ;  /* 0x000e000b1c007388 */ /* 0x000fe80000000800 */
[----:B------:R-:W-:Y:S04]  /*1010*/  STS [R5+0x300], R12 ;  /* 0x0003000c05007388 */ /* 0x000fe80000000800 */
[----:B------:R-:W-:Y:S04]  /*1020*/  STS [R3+0x700], R4 ;  /* 0x0007000403007388 */ /* 0x000fe80000000800 */
[----:B------:R0:W-:Y:S04]  /*1030*/  STS [R24+0xb00], R17 ;  /* 0x000b001118007388 */ /* 0x0001e80000000800 */
[----:B------:R1:W-:Y:S01]  /*1040*/  STS [R28+0xf00], R19 ;  /* 0x000f00131c007388 */ /* 0x0003e20000000800 */
[----:B------:R-:W-:-:S04]  /*1050*/  LOP3.LUT R8, R27, 0x800, RZ, 0xfc, !PT ;  /* 0x000008001b087812 */ /* 0x000fc800078efcff */
[----:B------:R-:W-:Y:S01]  /*1060*/  SHF.R.U32.HI R8, RZ, 0x4, R8 ;  /* 0x00000004ff087819 */ /* 0x000fe20000011608 */
[----:B0-----:R-:W0:Y:S03]  /*1070*/  LDC.64 R16, c[0x0][0x240] ;  /* 0x00009000ff107b82 */ /* 0x001e260000000a00 */
[----:B------:R-:W-:Y:S01]  /*1080*/  LOP3.LUT R9, R8, 0xb0, RZ, 0xc0, !PT ;  /* 0x000000b008097812 */ /* 0x000fe200078ec0ff */
[----:B------:R-:W-:-:S04]  /*1090*/  VIADD R8, R7, UR4 ;  /* 0x0000000407087c36 */ /* 0x000fc80008000000 */
[----:B------:R-:W-:Y:S01]  /*10a0*/  BAR.SYNC.DEFER_BLOCKING 0x0 ;  /* 0x0000000000007b1d */ /* 0x000fe20000010000 */
[----:B------:R-:W-:Y:S02]  /*10b0*/  VIADD R10, R9, UR4 ;  /* 0x00000004090a7c36 */ /* 0x000fe40008000000 */
[C---:B------:R-:W-:Y:S02]  /*10c0*/  IMAD R8, R27.reuse, 0x4, R8 ;  /* 0x000000041b087824 */ /* 0x040fe400078e0208 */
[----:B------:R-:W-:Y:S01]  /*10d0*/  IMAD R12, R27, 0x4, R10 ;  /* 0x000000041b0c7824 */ /* 0x000fe200078e020a */
[--C-:B------:R-:W-:Y:S02]  /*10e0*/  SHF.R.S32.HI R3, RZ, 0x1f, R2.reuse ;  /* 0x0000001fff037819 */ /* 0x100fe40000011402 */
[----:B------:R-:W-:Y:S02]  /*10f0*/  SHF.R.S32.HI R21, RZ, 0x1f, R2 ;  /* 0x0000001fff157819 */ /* 0x000fe40000011402 */
[-C--:B------:R-:W-:Y:S01]  /*1100*/  LEA.HI R3, R3, R2.reuse, RZ, 0x6 ;  /* 0x0000000203037211 */ /* 0x080fe200078f30ff */
[----:B------:R-:W2:Y:S04]  /*1110*/  LDS.128 R4, [R6] ;  /* 0x0000000006047984 */ /* 0x000ea80000000c00 */
[----:B------:R-:W3:Y:S04]  /*1120*/  LDS.128 R8, [R8+0x1000] ;  /* 0x0010000008087984 */ /* 0x000ee80000000c00 */
[----:B------:R-:W4:Y:S01]  /*1130*/  LDS.128 R12, [R12+0x2000] ;  /* 0x002000000c0c7984 */ /* 0x000f220000000c00 */
[----:B------:R-:W-:Y:S01]  /*1140*/  SHF.R.U32.HI R18, RZ, 0x6, R0 ;  /* 0x00000006ff127819 */ /* 0x000fe20000011600 */
[----:B------:R-:W-:Y:S01]  /*1150*/  IMAD.SHL.U32 R0, R3, 0x400, RZ ;  /* 0x0000040003007824 */ /* 0x000fe200078e00ff */
[----:B------:R-:W-:-:S02]  /*1160*/  LEA.HI R21, R21, R2, RZ, 0x6 ;  /* 0x0000000215157211 */ /* 0x000fc400078f30ff */
[----:B------:R-:W-:Y:S02]  /*1170*/  SGXT.U32 R3, R18, 0x2 ;  /* 0x000000021203781a */ /* 0x000fe40000000000 */
[----:B------:R-:W-:Y:S02]  /*1180*/  LOP3.LUT R21, R21, 0xffffffc0, RZ, 0xc0, !PT ;  /* 0xffffffc015157812 */ /* 0x000fe400078ec0ff */
[----:B-1----:R-:W-:Y:S02]  /*1190*/  LOP3.LUT R19, R0, 0xffff0000, RZ, 0xc0, !PT ;  /* 0xffff000000137812 */ /* 0x002fe400078ec0ff */
[----:B------:R-:W-:Y:S02]  /*11a0*/  LOP3.LUT R3, R3, R26, RZ, 0xfc, !PT ;  /* 0x0000001a03037212 */ /* 0x000fe400078efcff */
[----:B------:R-:W-:Y:S02]  /*11b0*/  ISETP.GE.AND P0, PT, R2, 0x100, PT ;  /* 0x000001000200780c */ /* 0x000fe40003f06270 */
[----:B------:R-:W-:-:S02]  /*11c0*/  IADD3 R2, R19, R2, -R21 ;  /* 0x0000000213027210 */ /* 0x000fc40007ffe815 */
[C---:B------:R-:W-:Y:S02]  /*11d0*/  LOP3.LUT R21, R3.reuse, 0x4, RZ, 0xfc, !PT ;  /* 0x0000000403157812 */ /* 0x040fe400078efcff */
[C---:B------:R-:W-:Y:S02]  /*11e0*/  LOP3.LUT R19, R3.reuse, 0x8, RZ, 0xfc, !PT ;  /* 0x0000000803137812 */ /* 0x040fe400078efcff */
[C---:B------:R-:W-:Y:S02]  /*11f0*/  LOP3.LUT R25, R3.reuse, 0xc, RZ, 0xfc, !PT ;  /* 0x0000000c03197812 */ /* 0x040fe400078efcff */
[----:B------:R-:W-:Y:S02]  /*1200*/  ISETP.LT.AND P3, PT, R3, 0x400, !P0 ;  /* 0x000004000300780c */ /* 0x000fe40004761270 */
[----:B------:R-:W-:Y:S02]  /*1210*/  LOP3.LUT R0, R27, 0xc00, RZ, 0xfc, !PT ;  /* 0x00000c001b007812 */ /* 0x000fe400078efcff */
[----:B------:R-:W-:-:S02]  /*1220*/  ISETP.LT.AND P2, PT, R21, 0x400, !P0 ;  /* 0x000004001500780c */ /* 0x000fc40004741270 */
[----:B------:R-:W-:Y:S02]  /*1230*/  ISETP.LT.AND P1, PT, R19, 0x400, !P0 ;  /* 0x000004001300780c */ /* 0x000fe40004721270 */
[----:B------:R-:W-:Y:S02]  /*1240*/  LEA R3, R3, R2, 0x6 ;  /* 0x0000000203037211 */ /* 0x000fe400078e30ff */
[----:B------:R-:W-:Y:S01]  /*1250*/  ISETP.LT.AND P0, PT, R25, 0x400, !P0 ;  /* 0x000004001900780c */ /* 0x000fe20004701270 */
[----:B------:R-:W-:Y:S01]  /*1260*/  IMAD R21, R21, 0x40, R2 ;  /* 0x0000004015157824 */ /* 0x000fe200078e0202 */
[----:B------:R-:W-:Y:S01]  /*1270*/  SHF.R.U32.HI R0, RZ, 0x4, R0 ;  /* 0x00000004ff007819 */ /* 0x000fe20000011600 */
[----:B------:R-:W-:Y:S02]  /*1280*/  IMAD R23, R19, 0x40, R2 ;  /* 0x0000004013177824 */ /* 0x000fe400078e0202 */
[----:B0-----:R-:W-:Y:S01]  /*1290*/  IMAD.WIDE R18, R3, 0x4, R16 ;  /* 0x0000000403127825 */ /* 0x001fe200078e0210 */
[----:B------:R-:W-:-:S03]  /*12a0*/  LOP3.LUT R0, R0, 0xf0, RZ, 0xc0, !PT ;  /* 0x000000f000007812 */ /* 0x000fc600078ec0ff */
[--C-:B------:R-:W-:Y:S01]  /*12b0*/  IMAD.WIDE R20, R21, 0x4, R16.reuse ;  /* 0x0000000415147825 */ /* 0x100fe200078e0210 */
[----:B--2---:R0:W-:Y:S03]  /*12c0*/  @P3 STG.E.128 desc[UR6][R18.64], R4 ;  /* 0x0000000412003986 */ /* 0x0041e6000c101d06 */
[----:B------:R-:W-:Y:S01]  /*12d0*/  IMAD.WIDE R22, R23, 0x4, R16 ;  /* 0x0000000417167825 */ /* 0x000fe200078e0210 */
[----:B---3--:R0:W-:Y:S03]  /*12e0*/  @P2 STG.E.128 desc[UR6][R20.64], R8 ;  /* 0x0000000814002986 */ /* 0x0081e6000c101d06 */
[----:B------:R-:W-:Y:S01]  /*12f0*/  VIADD R0, R0, UR4 ;  /* 0x0000000400007c36 */ /* 0x000fe20008000000 */
[----:B----4-:R0:W-:Y:S03]  /*1300*/  @P1 STG.E.128 desc[UR6][R22.64], R12 ;  /* 0x0000000c16001986 */ /* 0x0101e6000c101d06 */
[----:B------:R-:W-:Y:S01]  /*1310*/  IMAD R0, R27, 0x4, R0 ;  /* 0x000000041b007824 */ /* 0x000fe200078e0200 */
[----:B0-----:R-:W-:Y:S06]  /*1320*/  @!P0 EXIT ;  /* 0x000000000000894d */ /* 0x001fec0003800000 */
[----:B0-----:R-:W0:Y:S01]  /*1330*/  LDS.128 R4, [R0+0x3000] ;  /* 0x0030000000047984 */ /* 0x001e220000000c00 */
[----:B------:R-:W-:-:S04]  /*1340*/  IMAD R25, R25, 0x40, R2 ;  /* 0x0000004019197824 */ /* 0x000fc800078e0202 */
[----:B------:R-:W-:-:S05]  /*1350*/  IMAD.WIDE R16, R25, 0x4, R16 ;  /* 0x0000000419107825 */ /* 0x000fca00078e0210 */
[----:B0-----:R-:W-:Y:S01]  /*1360*/  STG.E.128 desc[UR6][R16.64], R4 ;  /* 0x0000000410007986 */ /* 0x001fe2000c101d06 */
[----:B------:R-:W-:Y:S05]  /*1370*/  EXIT ;  /* 0x000000000000794d */ /* 0x000fea0003800000 */
.L_x_0:
[----:B------:R-:W-:-:S00]  /*1380*/  BRA `(.L_x_0) ;  /* 0xfffffffc00fc7947 */ /* 0x000fc0000383ffff */
[----:B------:R-:W-:-:S00]  /*1390*/  NOP ;  /* 0x0000000000007918 */ /* 0x000fc00000000000 */
        /* <DEDUP_REMOVED lines=14> */
.L_x_1:


//--------------------- .nv.global.init           --------------------------
	.section	.nv.global.init,"aw",@progbits
.nv.global.init:
	.type		_$_str,@object
	.size		_$_str,(_$_str_$_2 - _$_str)
_$_str:
        /*0000*/ 	.byte	0x5f, 0x5f, 0x43, 0x55, 0x44, 0x41, 0x5f, 0x46, 0x54, 0x5a, 0x00
	.type		_$_str_$_2,@object
	.size		_$_str_$_2,(.L_1 - _$_str_$_2)
_$_str_$_2:
        /*000b*/ 	.byte	0x5f, 0x5f, 0x43, 0x55, 0x44, 0x41, 0x5f, 0x50, 0x52, 0x45, 0x43, 0x5f, 0x53, 0x51, 0x52, 0x54
        /*001b*/ 	.byte	0x00
.L_1:


//--------------------- .nv.shared.triton_poi_fused__native_batch_norm_legit_no_training_add_relu_24 --------------------------
	.section	.nv.shared.triton_poi_fused__native_batch_norm_legit_no_training_add_relu_24,"aw",@nobits
	.sectionflags	@""
	.align	16
	.zero		1024


//--------------------- .nv.constant0.triton_poi_fused__native_batch_norm_legit_no_training_add_relu_24 --------------------------
	.section	.nv.constant0.triton_poi_fused__native_batch_norm_legit_no_training_add_relu_24,"a",@progbits
	.sectionflags	@""
	.align	4
.nv.constant0.triton_poi_fused__native_batch_norm_legit_no_training_add_relu_24:
	.zero		592
